//
// Generated by NVIDIA NVVM Compiler
//
// Compiler Build ID: CL-36424714
// Cuda compilation tools, release 13.0, V13.0.88
// Based on NVVM 20.0.0
//

.version 9.0
.target sm_100
.address_size 64

	// .globl	_Z4kernv
.extern .func  (.param .b32 func_retval0) vprintf
(
	.param .b64 vprintf_param_0,
	.param .b64 vprintf_param_1
)
;
.global .align 1 .b8 $str[10] = {37, 100, 32, 37, 100, 32, 37, 100, 10};
.global .align 1 .b8 $str$1[12] = {73, 100, 37, 100, 32, 37, 100, 32, 37, 100, 10};

.visible .entry _Z4kernv()
{
	.local .align 8 .b8 	__local_depot0[16];
	.reg .b64 	%SP;
	.reg .b64 	%SPL;
	.reg .b32 	%r<15>;
	.reg .b64 	%rd<7>;

	mov.u64 	%SPL, __local_depot0;
	cvta.local.u64 	%SP, %SPL;
	add.u64 	%rd1, %SP, 0;
	add.u64 	%rd2, %SPL, 0;
	mov.u32 	%r1, %tid.x;
	mov.u32 	%r2, %ctaid.x;
	mov.u32 	%r3, %ntid.x;
	mad.lo.s32 	%r4, %r2, %r3, %r1;
	mov.u32 	%r5, %tid.y;
	mov.u32 	%r6, %ctaid.y;
	mov.u32 	%r7, %ntid.y;
	mad.lo.s32 	%r8, %r6, %r7, %r5;
	shl.b32 	%r9, %r8, 3;
	add.s32 	%r10, %r9, %r4;
	st.local.v2.u32 	[%rd2], {%r4, %r8};
	st.local.u32 	[%rd2+8], %r10;
	mov.u64 	%rd3, $str;
	cvta.global.u64 	%rd4, %rd3;
	{ // callseq 0, 0
	.param .b64 param0;
	st.param.b64 	[param0], %rd4;
	.param .b64 param1;
	st.param.b64 	[param1], %rd1;
	.param .b32 retval0;
	call.uni (retval0), 
	vprintf, 
	(
	param0, 
	param1
	);
	ld.param.b32 	%r11, [retval0];
	} // callseq 0
	st.local.v2.u32 	[%rd2], {%r2, %r6};
	st.local.u32 	[%rd2+8], %r10;
	mov.u64 	%rd5, $str$1;
	cvta.global.u64 	%rd6, %rd5;
	{ // callseq 1, 0
	.param .b64 param0;
	st.param.b64 	[param0], %rd6;
	.param .b64 param1;
	st.param.b64 	[param1], %rd1;
	.param .b32 retval0;
	call.uni (retval0), 
	vprintf, 
	(
	param0, 
	param1
	);
	ld.param.b32 	%r13, [retval0];
	} // callseq 1
	ret;

}


// ===== COMPILED SASS (sm_100) =====

	.target	sm_100

	.elftype	@"ET_EXEC"


//--------------------- .note.nv.tkinfo           --------------------------
	.section	.note.nv.tkinfo,"",@"SHT_NOTE"
	.sectionflags	@"SHF_NOTE_NV_TKINFO"
	.tkinfo
        /*0018*/ 	.word	0x00000002
        /*0030*/ 	.string	""
        /*0030*/ 	.string	"ptxas"
        /*0030*/ 	.string	"Cuda compilation tools, release 13.0, V13.0.88"
        /*0030*/ 	.string	"Build cuda_13.0.r13.0/compiler.36424714_0"
        /*0030*/ 	.string	"-arch sm_100 -m 64 "



//--------------------- .note.nv.cuinfo           --------------------------
	.section	.note.nv.cuinfo,"",@"SHT_NOTE"
	.sectionflags	@"SHF_NOTE_NV_CUINFO"
        /*0018*/ 	.short	0x0002
        /*001a*/ 	.short	0x0064
        /*001c*/ 	.short	0x0082
	.zero		2


//--------------------- .nv.info                  --------------------------
	.section	.nv.info,"",@"SHT_CUDA_INFO"
	.align	4


	//----- nvinfo : EIATTR_REGCOUNT
	.align		4
        /*0000*/ 	.byte	0x04, 0x2f
        /*0002*/ 	.short	(.L_3 - .L_2)
	.align		4
.L_2:
        /*0004*/ 	.word	index@(_Z4kernv)
        /*0008*/ 	.word	0x0000001a


	//----- nvinfo : EIATTR_FRAME_SIZE
	.align		4
.L_3:
        /*000c*/ 	.byte	0x04, 0x11
        /*000e*/ 	.short	(.L_5 - .L_4)
	.align		4
.L_4:
        /*0010*/ 	.word	index@(_Z4kernv)
        /*0014*/ 	.word	0x00000010


	//----- nvinfo : EIATTR_MIN_STACK_SIZE
	.align		4
.L_5:
        /*0018*/ 	.byte	0x04, 0x12
        /*001a*/ 	.short	(.L_7 - .L_6)
	.align		4
.L_6:
        /*001c*/ 	.word	index@(_Z4kernv)
        /*0020*/ 	.word	0x00000010
.L_7:


//--------------------- .nv.compat                --------------------------
	.section	.nv.compat,"",@"SHT_CUDA_COMPAT_INFO"
	.align	4
        /*0000*/ 	.byte	0x02, 0x09, 0x00, 0x00, 0x02, 0x02, 0x01, 0x00, 0x02, 0x05, 0x05, 0x00, 0x03, 0x07, 0x01, 0x01
        /*0010*/ 	.byte	0x02, 0x03, 0x00, 0x00, 0x02, 0x06, 0x01, 0x00, 0x04, 0x0b, 0x08, 0x00, 0x09, 0x00, 0x00, 0x00
        /*0020*/ 	.byte	0x00, 0x00, 0x00, 0x00


//--------------------- .nv.info._Z4kernv         --------------------------
	.section	.nv.info._Z4kernv,"",@"SHT_CUDA_INFO"
	.sectionflags	@""
	.align	4


	//----- nvinfo : EIATTR_CUDA_API_VERSION
	.align		4
        /*0000*/ 	.byte	0x04, 0x37
        /*0002*/ 	.short	(.L_9 - .L_8)
.L_8:
        /*0004*/ 	.word	0x00000082


	//----- nvinfo : EIATTR_SPARSE_MMA_MASK
	.align		4
.L_9:
        /*0008*/ 	.byte	0x03, 0x50
        /*000a*/ 	.short	0x0000


	//----- nvinfo : EIATTR_MAXREG_COUNT
	.align		4
        /*000c*/ 	.byte	0x03, 0x1b
        /*000e*/ 	.short	0x00ff


	//----- nvinfo : EIATTR_EXTERNS
	.align		4
        /*0010*/ 	.byte	0x04, 0x0f
        /*0012*/ 	.short	(.L_11 - .L_10)


	//   ....[0]....
	.align		4
.L_10:
        /*0014*/ 	.word	index@(vprintf)


	//----- nvinfo : EIATTR_MERCURY_ISA_VERSION
	.align		4
.L_11:
        /*0018*/ 	.byte	0x03, 0x5f
        /*001a*/ 	.short	0x0101


	//----- nvinfo : EIATTR_VRC_CTA_INIT_COUNT
	.align		4
        /*001c*/ 	.byte	0x02, 0x4a
	.zero		1
	.zero		1


	//----- nvinfo : EIATTR_SYSCALL_OFFSETS
	.align		4
        /*0020*/ 	.byte	0x04, 0x46
        /*0022*/ 	.short	(.L_13 - .L_12)


	//   ....[0]....
.L_12:
        /*0024*/ 	.word	0x00000190


	//   ....[1]....
        /*0028*/ 	.word	0x00000230


	//----- nvinfo : EIATTR_EXIT_INSTR_OFFSETS
	.align		4
.L_13:
        /*002c*/ 	.byte	0x04, 0x1c
        /*002e*/ 	.short	(.L_15 - .L_14)


	//   ....[0]....
.L_14:
        /*0030*/ 	.word	0x00000240


	//----- nvinfo : EIATTR_SW_WAR
	.align		4
.L_15:
        /*0034*/ 	.byte	0x04, 0x36
        /*0036*/ 	.short	(.L_17 - .L_16)
.L_16:
        /*0038*/ 	.word	0x00000008
.L_17:


//--------------------- .nv.callgraph             --------------------------
	.section	.nv.callgraph,"",@"SHT_CUDA_CALLGRAPH"
	.align	4
	.sectionentsize	8
	.align		4
        /*0000*/ 	.word	0x00000000
	.align		4
        /*0004*/ 	.word	0xffffffff
	.align		4
        /*0008*/ 	.word	index@(_Z4kernv)
	.align		4
        /*000c*/ 	.word	index@(vprintf)
	.align		4
        /*0010*/ 	.word	0x00000000
	.align		4
        /*0014*/ 	.word	0xfffffffe
	.align		4
        /*0018*/ 	.word	0x00000000
	.align		4
        /*001c*/ 	.word	0xfffffffd
	.align		4
        /*0020*/ 	.word	0x00000000
	.align		4
        /*0024*/ 	.word	0xfffffffc


//--------------------- .nv.constant4             --------------------------
	.section	.nv.constant4,"a",@progbits
	.align	8
	.align		8
.nv.constant4:
        /*0000*/ 	.dword	vprintf
	.align		8
        /*0008*/ 	.dword	$str
	.align		8
        /*0010*/ 	.dword	$str$1


//--------------------- .text._Z4kernv            --------------------------
	.section	.text._Z4kernv,"ax",@progbits
	.align	128
        .global         _Z4kernv
        .type           _Z4kernv,@function
        .size           _Z4kernv,(.L_x_3 - _Z4kernv)
        .other          _Z4kernv,@"STO_CUDA_ENTRY STV_DEFAULT"
_Z4kernv:
.text._Z4kernv:
[----:B------:R-:W0:Y:S01]  /*0000*/  LDC R1, c[0x0][0x37c] ;  /* 0x0000df00ff017b82 */ /* 0x000e220000000800 */
[----:B------:R-:W1:Y:S01]  /*0010*/  S2R R3, SR_TID.X ;  /* 0x0000000000037919 */ /* 0x000e620000002100 */
[----:B------:R-:W2:Y:S01]  /*0020*/  LDCU UR5, c[0x0][0x2fc] ;  /* 0x00005f80ff0577ac */ /* 0x000ea20008000800 */
[----:B0-----:R-:W-:Y:S01]  /*0030*/  VIADD R1, R1, 0xfffffff0 ;  /* 0xfffffff001017836 */ /* 0x001fe20000000000 */
[----:B------:R-:W-:Y:S01]  /*0040*/  MOV R19, 0x0 ;  /* 0x0000000000137802 */ /* 0x000fe20000000f00 */
[----:B------:R-:W1:Y:S01]  /*0050*/  S2R R16, SR_CTAID.X ;  /* 0x0000000000107919 */ /* 0x000e620000002500 */
[----:B------:R-:W1:Y:S02]  /*0060*/  LDCU UR4, c[0x0][0x360] ;  /* 0x00006c00ff0477ac */ /* 0x000e640008000800 */
[----:B------:R0:W3:Y:S01]  /*0070*/  LDC.64 R8, c[0x4][R19] ;  /* 0x0100000013087b82 */ /* 0x0000e20000000a00 */
[----:B------:R-:W4:Y:S01]  /*0080*/  S2R R0, SR_TID.Y ;  /* 0x0000000000007919 */ /* 0x000f220000002200 */
[----:B------:R-:W4:Y:S01]  /*0090*/  LDCU UR6, c[0x0][0x364] ;  /* 0x00006c80ff0677ac */ /* 0x000f220008000800 */
[----:B------:R-:W4:Y:S01]  /*00a0*/  S2R R17, SR_CTAID.Y ;  /* 0x0000000000117919 */ /* 0x000f220000002600 */
[----:B-1----:R-:W-:Y:S01]  /*00b0*/  IMAD R2, R16, UR4, R3 ;  /* 0x0000000410027c24 */ /* 0x002fe2000f8e0203 */
[----:B------:R-:W1:Y:S01]  /*00c0*/  LDCU UR4, c[0x0][0x2f8] ;  /* 0x00005f00ff0477ac */ /* 0x000e620008000800 */
[----:B----4-:R-:W-:Y:S01]  /*00d0*/  IMAD R3, R17, UR6, R0 ;  /* 0x0000000611037c24 */ /* 0x010fe2000f8e0200 */
[----:B------:R-:W4:Y:S04]  /*00e0*/  LDCU.64 UR6, c[0x4][0x8] ;  /* 0x01000100ff0677ac */ /* 0x000f280008000a00 */
[----:B------:R-:W-:Y:S01]  /*00f0*/  LEA R18, R3, R2, 0x3 ;  /* 0x0000000203127211 */ /* 0x000fe200078e18ff */
[----:B------:R0:W-:Y:S04]  /*0100*/  STL.64 [R1], R2 ;  /* 0x0000000201007387 */ /* 0x0001e80000100a00 */
[----:B------:R0:W-:Y:S01]  /*0110*/  STL [R1+0x8], R18 ;  /* 0x0000081201007387 */ /* 0x0001e20000100800 */
[----:B-1----:R-:W-:-:S04]  /*0120*/  IADD3 R22, P0, PT, R1, UR4, RZ ;  /* 0x0000000401167c10 */ /* 0x002fc8000ff1e0ff */
[----:B------:R-:W-:Y:S01]  /*0130*/  MOV R6, R22 ;  /* 0x0000001600067202 */ /* 0x000fe20000000f00 */
[----:B--2---:R-:W-:Y:S01]  /*0140*/  IMAD.X R23, RZ, RZ, UR5, P0 ;  /* 0x00000005ff177e24 */ /* 0x004fe200080e06ff */
[----:B----4-:R-:W-:Y:S01]  /*0150*/  MOV R4, UR6 ;  /* 0x0000000600047c02 */ /* 0x010fe20008000f00 */
[----:B------:R-:W-:Y:S02]  /*0160*/  IMAD.U32 R5, RZ, RZ, UR7 ;  /* 0x00000007ff057e24 */ /* 0x000fe4000f8e00ff */
[----:B0--3--:R-:W-:-:S07]  /*0170*/  IMAD.MOV.U32 R7, RZ, RZ, R23 ;  /* 0x000000ffff077224 */ /* 0x009fce00078e0017 */
[----:B------:R-:W-:-:S07]  /*0180*/  LEPC R20, `(.L_x_0) ;  /* 0x000000001014794e */ /* 0x000fce0000000000 */
[----:B------:R-:W-:Y:S05]  /*0190*/  CALL.ABS.NOINC R8 ;  /* 0x0000000008007343 */ /* 0x000fea0003c00000 */
.L_x_0:
[----:B------:R0:W-:Y:S01]  /*01a0*/  STL.64 [R1], R16 ;  /* 0x0000001001007387 */ /* 0x0001e20000100a00 */
[----:B------:R0:W1:Y:S01]  /*01b0*/  LDC.64 R2, c[0x4][R19] ;  /* 0x0100000013027b82 */ /* 0x0000620000000a00 */
[----:B------:R-:W2:Y:S01]  /*01c0*/  LDCU.64 UR4, c[0x4][0x10] ;  /* 0x01000200ff0477ac */ /* 0x000ea20008000a00 */
[----:B------:R-:W-:Y:S01]  /*01d0*/  MOV R6, R22 ;  /* 0x0000001600067202 */ /* 0x000fe20000000f00 */
[----:B------:R0:W-:Y:S01]  /*01e0*/  STL [R1+0x8], R18 ;  /* 0x0000081201007387 */ /* 0x0001e20000100800 */
[----:B------:R-:W-:Y:S01]  /*01f0*/  IMAD.MOV.U32 R7, RZ, RZ, R23 ;  /* 0x000000ffff077224 */ /* 0x000fe200078e0017 */
[----:B--2---:R-:W-:Y:S01]  /*0200*/  MOV R4, UR4 ;  /* 0x0000000400047c02 */ /* 0x004fe20008000f00 */
[----:B0-----:R-:W-:-:S07]  /*0210*/  IMAD.U32 R5, RZ, RZ, UR5 ;  /* 0x00000005ff057e24 */ /* 0x001fce000f8e00ff */
[----:B------:R-:W-:-:S07]  /*0220*/  LEPC R20, `(.L_x_1) ;  /* 0x000000001014794e */ /* 0x000fce0000000000 */
[----:B-1----:R-:W-:Y:S05]  /*0230*/  CALL.ABS.NOINC R2 ;  /* 0x0000000002007343 */ /* 0x002fea0003c00000 */
.L_x_1:
[----:B------:R-:W-:Y:S05]  /*0240*/  EXIT ;  /* 0x000000000000794d */ /* 0x000fea0003800000 */
.L_x_2:
[----:B------:R-:W-:-:S00]  /*0250*/  BRA `(.L_x_2) ;  /* 0xfffffffc00fc7947 */ /* 0x000fc0000383ffff */
[----:B------:R-:W-:-:S00]  /*0260*/  NOP ;  /* 0x0000000000007918 */ /* 0x000fc00000000000 */
        /* <DEDUP_REMOVED lines=9> */
.L_x_3:


//--------------------- .nv.global.init           --------------------------
	.section	.nv.global.init,"aw",@progbits
.nv.global.init:
	.type		$str,@object
	.size		$str,($str$1 - $str)
$str:
        /*0000*/ 	.byte	0x25, 0x64, 0x20, 0x25, 0x64, 0x20, 0x25, 0x64, 0x0a, 0x00
	.type		$str$1,@object
	.size		$str$1,(.L_1 - $str$1)
$str$1:
        /*000a*/ 	.byte	0x49, 0x64, 0x25, 0x64, 0x20, 0x25, 0x64, 0x20, 0x25, 0x64, 0x0a, 0x00
.L_1:


//--------------------- .nv.shared.reserved.0     --------------------------
	.section	.nv.shared.reserved.0,"aw",@nobits
	.weak		__nv_reservedSMEM_offset_0_alias
	.size		__nv_reservedSMEM_offset_0_alias, 0, 64
	.other		__nv_reservedSMEM_offset_0_alias,@"STO_CUDA_RESERVED_SHARED STV_DEFAULT"
__nv_reservedSMEM_offset_0_alias:
	.zero		0
	.zero		64


//--------------------- .nv.constant0._Z4kernv    --------------------------
	.section	.nv.constant0._Z4kernv,"a",@progbits
	.sectionflags	@""
	.align	4
.nv.constant0._Z4kernv:
	.zero		896


//--------------------- SYMBOLS --------------------------

	.type		.nv.reservedSmem.offset0,@object
	.size		.nv.reservedSmem.offset0,0x4
	.type		vprintf,@function
